//
// Generated by NVIDIA NVVM Compiler
//
// Compiler Build ID: CL-36424714
// Cuda compilation tools, release 13.0, V13.0.88
// Based on NVVM 20.0.0
//

.version 9.0
.target sm_100
.address_size 64

	// .globl	_Z17squareWithForLoopPfmm

.visible .entry _Z17squareWithForLoopPfmm(
	.param .u64 .ptr .align 1 _Z17squareWithForLoopPfmm_param_0,
	.param .u64 _Z17squareWithForLoopPfmm_param_1,
	.param .u64 _Z17squareWithForLoopPfmm_param_2
)
{
	.reg .pred 	%p<10>;
	.reg .b32 	%r<2>;
	.reg .b32 	%f<59>;
	.reg .b64 	%rd<73>;

	ld.param.u64 	%rd30, [_Z17squareWithForLoopPfmm_param_0];
	ld.param.u64 	%rd28, [_Z17squareWithForLoopPfmm_param_1];
	ld.param.u64 	%rd29, [_Z17squareWithForLoopPfmm_param_2];
	cvta.to.global.u64 	%rd1, %rd30;
	setp.eq.s64 	%p1, %rd28, 0;
	@%p1 bra 	$L__BB0_13;
	mov.u32 	%r1, %tid.x;
	cvt.u64.u32 	%rd68, %r1;
	and.b64  	%rd3, %rd28, 15;
	setp.lt.u64 	%p2, %rd28, 16;
	@%p2 bra 	$L__BB0_4;
	and.b64  	%rd65, %rd28, -16;
	shl.b64 	%rd5, %rd29, 4;
	shl.b64 	%rd31, %rd68, 2;
	add.s64 	%rd66, %rd1, %rd31;
	shl.b64 	%rd7, %rd29, 6;
	shl.b64 	%rd8, %rd29, 2;
$L__BB0_3:
	.pragma "nounroll";
	ld.global.f32 	%f1, [%rd66];
	mul.f32 	%f2, %f1, %f1;
	st.global.f32 	[%rd66], %f2;
	add.s64 	%rd32, %rd66, %rd8;
	ld.global.f32 	%f3, [%rd32];
	mul.f32 	%f4, %f3, %f3;
	st.global.f32 	[%rd32], %f4;
	add.s64 	%rd33, %rd32, %rd8;
	ld.global.f32 	%f5, [%rd33];
	mul.f32 	%f6, %f5, %f5;
	st.global.f32 	[%rd33], %f6;
	add.s64 	%rd34, %rd33, %rd8;
	ld.global.f32 	%f7, [%rd34];
	mul.f32 	%f8, %f7, %f7;
	st.global.f32 	[%rd34], %f8;
	add.s64 	%rd35, %rd34, %rd8;
	ld.global.f32 	%f9, [%rd35];
	mul.f32 	%f10, %f9, %f9;
	st.global.f32 	[%rd35], %f10;
	add.s64 	%rd36, %rd35, %rd8;
	ld.global.f32 	%f11, [%rd36];
	mul.f32 	%f12, %f11, %f11;
	st.global.f32 	[%rd36], %f12;
	add.s64 	%rd37, %rd36, %rd8;
	ld.global.f32 	%f13, [%rd37];
	mul.f32 	%f14, %f13, %f13;
	st.global.f32 	[%rd37], %f14;
	add.s64 	%rd38, %rd37, %rd8;
	ld.global.f32 	%f15, [%rd38];
	mul.f32 	%f16, %f15, %f15;
	st.global.f32 	[%rd38], %f16;
	add.s64 	%rd39, %rd38, %rd8;
	ld.global.f32 	%f17, [%rd39];
	mul.f32 	%f18, %f17, %f17;
	st.global.f32 	[%rd39], %f18;
	add.s64 	%rd40, %rd39, %rd8;
	ld.global.f32 	%f19, [%rd40];
	mul.f32 	%f20, %f19, %f19;
	st.global.f32 	[%rd40], %f20;
	add.s64 	%rd41, %rd40, %rd8;
	ld.global.f32 	%f21, [%rd41];
	mul.f32 	%f22, %f21, %f21;
	st.global.f32 	[%rd41], %f22;
	add.s64 	%rd42, %rd41, %rd8;
	ld.global.f32 	%f23, [%rd42];
	mul.f32 	%f24, %f23, %f23;
	st.global.f32 	[%rd42], %f24;
	add.s64 	%rd43, %rd42, %rd8;
	ld.global.f32 	%f25, [%rd43];
	mul.f32 	%f26, %f25, %f25;
	st.global.f32 	[%rd43], %f26;
	add.s64 	%rd44, %rd43, %rd8;
	ld.global.f32 	%f27, [%rd44];
	mul.f32 	%f28, %f27, %f27;
	st.global.f32 	[%rd44], %f28;
	add.s64 	%rd45, %rd44, %rd8;
	ld.global.f32 	%f29, [%rd45];
	mul.f32 	%f30, %f29, %f29;
	st.global.f32 	[%rd45], %f30;
	add.s64 	%rd46, %rd45, %rd8;
	ld.global.f32 	%f31, [%rd46];
	mul.f32 	%f32, %f31, %f31;
	st.global.f32 	[%rd46], %f32;
	add.s64 	%rd68, %rd68, %rd5;
	add.s64 	%rd66, %rd66, %rd7;
	add.s64 	%rd65, %rd65, -16;
	setp.ne.s64 	%p3, %rd65, 0;
	@%p3 bra 	$L__BB0_3;
$L__BB0_4:
	setp.eq.s64 	%p4, %rd3, 0;
	@%p4 bra 	$L__BB0_13;
	and.b64  	%rd16, %rd28, 7;
	setp.lt.u64 	%p5, %rd3, 8;
	@%p5 bra 	$L__BB0_7;
	shl.b64 	%rd47, %rd68, 2;
	add.s64 	%rd48, %rd1, %rd47;
	ld.global.f32 	%f33, [%rd48];
	mul.f32 	%f34, %f33, %f33;
	st.global.f32 	[%rd48], %f34;
	shl.b64 	%rd49, %rd29, 2;
	add.s64 	%rd50, %rd48, %rd49;
	ld.global.f32 	%f35, [%rd50];
	mul.f32 	%f36, %f35, %f35;
	st.global.f32 	[%rd50], %f36;
	add.s64 	%rd51, %rd50, %rd49;
	ld.global.f32 	%f37, [%rd51];
	mul.f32 	%f38, %f37, %f37;
	st.global.f32 	[%rd51], %f38;
	add.s64 	%rd52, %rd51, %rd49;
	ld.global.f32 	%f39, [%rd52];
	mul.f32 	%f40, %f39, %f39;
	st.global.f32 	[%rd52], %f40;
	add.s64 	%rd53, %rd52, %rd49;
	ld.global.f32 	%f41, [%rd53];
	mul.f32 	%f42, %f41, %f41;
	st.global.f32 	[%rd53], %f42;
	add.s64 	%rd54, %rd53, %rd49;
	ld.global.f32 	%f43, [%rd54];
	mul.f32 	%f44, %f43, %f43;
	st.global.f32 	[%rd54], %f44;
	add.s64 	%rd55, %rd54, %rd49;
	ld.global.f32 	%f45, [%rd55];
	mul.f32 	%f46, %f45, %f45;
	st.global.f32 	[%rd55], %f46;
	add.s64 	%rd56, %rd55, %rd49;
	ld.global.f32 	%f47, [%rd56];
	mul.f32 	%f48, %f47, %f47;
	st.global.f32 	[%rd56], %f48;
	shl.b64 	%rd57, %rd29, 3;
	add.s64 	%rd68, %rd57, %rd68;
$L__BB0_7:
	setp.eq.s64 	%p6, %rd16, 0;
	@%p6 bra 	$L__BB0_13;
	and.b64  	%rd71, %rd28, 3;
	setp.lt.u64 	%p7, %rd16, 4;
	@%p7 bra 	$L__BB0_10;
	shl.b64 	%rd58, %rd68, 2;
	add.s64 	%rd59, %rd1, %rd58;
	ld.global.f32 	%f49, [%rd59];
	mul.f32 	%f50, %f49, %f49;
	st.global.f32 	[%rd59], %f50;
	shl.b64 	%rd60, %rd29, 2;
	add.s64 	%rd61, %rd59, %rd60;
	ld.global.f32 	%f51, [%rd61];
	mul.f32 	%f52, %f51, %f51;
	st.global.f32 	[%rd61], %f52;
	add.s64 	%rd62, %rd61, %rd60;
	ld.global.f32 	%f53, [%rd62];
	mul.f32 	%f54, %f53, %f53;
	st.global.f32 	[%rd62], %f54;
	add.s64 	%rd63, %rd62, %rd60;
	ld.global.f32 	%f55, [%rd63];
	mul.f32 	%f56, %f55, %f55;
	st.global.f32 	[%rd63], %f56;
	add.s64 	%rd68, %rd60, %rd68;
$L__BB0_10:
	setp.eq.s64 	%p8, %rd71, 0;
	@%p8 bra 	$L__BB0_13;
	shl.b64 	%rd64, %rd68, 2;
	add.s64 	%rd72, %rd1, %rd64;
	shl.b64 	%rd23, %rd29, 2;
$L__BB0_12:
	.pragma "nounroll";
	ld.global.f32 	%f57, [%rd72];
	mul.f32 	%f58, %f57, %f57;
	st.global.f32 	[%rd72], %f58;
	add.s64 	%rd72, %rd72, %rd23;
	add.s64 	%rd71, %rd71, -1;
	setp.ne.s64 	%p9, %rd71, 0;
	@%p9 bra 	$L__BB0_12;
$L__BB0_13:
	ret;

}


// ===== COMPILED SASS (sm_100) =====

	.target	sm_100

	.elftype	@"ET_EXEC"


//--------------------- .note.nv.tkinfo           --------------------------
	.section	.note.nv.tkinfo,"",@"SHT_NOTE"
	.sectionflags	@"SHF_NOTE_NV_TKINFO"
	.tkinfo
        /*0018*/ 	.word	0x00000002
        /*0030*/ 	.string	""
        /*0030*/ 	.string	"ptxas"
        /*0030*/ 	.string	"Cuda compilation tools, release 13.0, V13.0.88"
        /*0030*/ 	.string	"Build cuda_13.0.r13.0/compiler.36424714_0"
        /*0030*/ 	.string	"-arch sm_100 -m 64 "



//--------------------- .note.nv.cuinfo           --------------------------
	.section	.note.nv.cuinfo,"",@"SHT_NOTE"
	.sectionflags	@"SHF_NOTE_NV_CUINFO"
        /*0018*/ 	.short	0x0002
        /*001a*/ 	.short	0x0064
        /*001c*/ 	.short	0x0082
	.zero		2


//--------------------- .nv.info                  --------------------------
	.section	.nv.info,"",@"SHT_CUDA_INFO"
	.align	4


	//----- nvinfo : EIATTR_REGCOUNT
	.align		4
        /*0000*/ 	.byte	0x04, 0x2f
        /*0002*/ 	.short	(.L_1 - .L_0)
	.align		4
.L_0:
        /*0004*/ 	.word	index@(_Z17squareWithForLoopPfmm)
        /*0008*/ 	.word	0x00000020


	//----- nvinfo : EIATTR_FRAME_SIZE
	.align		4
.L_1:
        /*000c*/ 	.byte	0x04, 0x11
        /*000e*/ 	.short	(.L_3 - .L_2)
	.align		4
.L_2:
        /*0010*/ 	.word	index@(_Z17squareWithForLoopPfmm)
        /*0014*/ 	.word	0x00000000


	//----- nvinfo : EIATTR_MIN_STACK_SIZE
	.align		4
.L_3:
        /*0018*/ 	.byte	0x04, 0x12
        /*001a*/ 	.short	(.L_5 - .L_4)
	.align		4
.L_4:
        /*001c*/ 	.word	index@(_Z17squareWithForLoopPfmm)
        /*0020*/ 	.word	0x00000000
.L_5:


//--------------------- .nv.compat                --------------------------
	.section	.nv.compat,"",@"SHT_CUDA_COMPAT_INFO"
	.align	4
        /*0000*/ 	.byte	0x02, 0x09, 0x00, 0x00, 0x02, 0x02, 0x01, 0x00, 0x02, 0x05, 0x05, 0x00, 0x03, 0x07, 0x01, 0x01
        /*0010*/ 	.byte	0x02, 0x03, 0x00, 0x00, 0x02, 0x06, 0x01, 0x00, 0x04, 0x0b, 0x08, 0x00, 0x09, 0x00, 0x00, 0x00
        /*0020*/ 	.byte	0x00, 0x00, 0x00, 0x00


//--------------------- .nv.info._Z17squareWithForLoopPfmm --------------------------
	.section	.nv.info._Z17squareWithForLoopPfmm,"",@"SHT_CUDA_INFO"
	.sectionflags	@""
	.align	4


	//----- nvinfo : EIATTR_CUDA_API_VERSION
	.align		4
        /*0000*/ 	.byte	0x04, 0x37
        /*0002*/ 	.short	(.L_7 - .L_6)
.L_6:
        /*0004*/ 	.word	0x00000082


	//----- nvinfo : EIATTR_KPARAM_INFO
	.align		4
.L_7:
        /*0008*/ 	.byte	0x04, 0x17
        /*000a*/ 	.short	(.L_9 - .L_8)
.L_8:
        /*000c*/ 	.word	0x00000000
        /*0010*/ 	.short	0x0002
        /*0012*/ 	.short	0x0010
        /*0014*/ 	.byte	0x00, 0xf0, 0x21, 0x00


	//----- nvinfo : EIATTR_KPARAM_INFO
	.align		4
.L_9:
        /*0018*/ 	.byte	0x04, 0x17
        /*001a*/ 	.short	(.L_11 - .L_10)
.L_10:
        /*001c*/ 	.word	0x00000000
        /*0020*/ 	.short	0x0001
        /*0022*/ 	.short	0x0008
        /*0024*/ 	.byte	0x00, 0xf0, 0x21, 0x00


	//----- nvinfo : EIATTR_KPARAM_INFO
	.align		4
.L_11:
        /*0028*/ 	.byte	0x04, 0x17
        /*002a*/ 	.short	(.L_13 - .L_12)
.L_12:
        /*002c*/ 	.word	0x00000000
        /*0030*/ 	.short	0x0000
        /*0032*/ 	.short	0x0000
        /*0034*/ 	.byte	0x00, 0xf5, 0x21, 0x00


	//----- nvinfo : EIATTR_SPARSE_MMA_MASK
	.align		4
.L_13:
        /*0038*/ 	.byte	0x03, 0x50
        /*003a*/ 	.short	0x0000


	//----- nvinfo : EIATTR_MAXREG_COUNT
	.align		4
        /*003c*/ 	.byte	0x03, 0x1b
        /*003e*/ 	.short	0x00ff


	//----- nvinfo : EIATTR_MERCURY_ISA_VERSION
	.align		4
        /*0040*/ 	.byte	0x03, 0x5f
        /*0042*/ 	.short	0x0101


	//----- nvinfo : EIATTR_VRC_CTA_INIT_COUNT
	.align		4
        /*0044*/ 	.byte	0x02, 0x4a
	.zero		1
	.zero		1


	//----- nvinfo : EIATTR_EXIT_INSTR_OFFSETS
	.align		4
        /*0048*/ 	.byte	0x04, 0x1c
        /*004a*/ 	.short	(.L_15 - .L_14)


	//   ....[0]....
.L_14:
        /*004c*/ 	.word	0x00000040


	//   ....[1]....
        /*0050*/ 	.word	0x00000720


	//   ....[2]....
        /*0054*/ 	.word	0x00000a60


	//   ....[3]....
        /*0058*/ 	.word	0x00000c70


	//   ....[4]....
        /*005c*/ 	.word	0x00000d80


	//----- nvinfo : EIATTR_CBANK_PARAM_SIZE
	.align		4
.L_15:
        /*0060*/ 	.byte	0x03, 0x19
        /*0062*/ 	.short	0x0018


	//----- nvinfo : EIATTR_PARAM_CBANK
	.align		4
        /*0064*/ 	.byte	0x04, 0x0a
        /*0066*/ 	.short	(.L_17 - .L_16)
	.align		4
.L_16:
        /*0068*/ 	.word	index@(.nv.constant0._Z17squareWithForLoopPfmm)
        /*006c*/ 	.short	0x0380
        /*006e*/ 	.short	0x0018


	//----- nvinfo : EIATTR_SW_WAR
	.align		4
.L_17:
        /*0070*/ 	.byte	0x04, 0x36
        /*0072*/ 	.short	(.L_19 - .L_18)
.L_18:
        /*0074*/ 	.word	0x00000008
.L_19:


//--------------------- .nv.callgraph             --------------------------
	.section	.nv.callgraph,"",@"SHT_CUDA_CALLGRAPH"
	.align	4
	.sectionentsize	8
	.align		4
        /*0000*/ 	.word	0x00000000
	.align		4
        /*0004*/ 	.word	0xffffffff
	.align		4
        /*0008*/ 	.word	0x00000000
	.align		4
        /*000c*/ 	.word	0xfffffffe
	.align		4
        /*0010*/ 	.word	0x00000000
	.align		4
        /*0014*/ 	.word	0xfffffffd
	.align		4
        /*0018*/ 	.word	0x00000000
	.align		4
        /*001c*/ 	.word	0xfffffffc


//--------------------- .text._Z17squareWithForLoopPfmm --------------------------
	.section	.text._Z17squareWithForLoopPfmm,"ax",@progbits
	.align	128
        .global         _Z17squareWithForLoopPfmm
        .type           _Z17squareWithForLoopPfmm,@function
        .size           _Z17squareWithForLoopPfmm,(.L_x_6 - _Z17squareWithForLoopPfmm)
        .other          _Z17squareWithForLoopPfmm,@"STO_CUDA_ENTRY STV_DEFAULT"
_Z17squareWithForLoopPfmm:
.text._Z17squareWithForLoopPfmm:
[----:B------:R-:W-:Y:S01]  /*0000*/  LDC R1, c[0x0][0x37c] ;  /* 0x0000df00ff017b82 */ /* 0x000fe20000000800 */
[----:B------:R-:W0:Y:S02]  /*0010*/  LDCU.64 UR4, c[0x0][0x388] ;  /* 0x00007100ff0477ac */ /* 0x000e240008000a00 */
[----:B0-----:R-:W-:-:S04]  /*0020*/  ISETP.NE.U32.AND P0, PT, RZ, UR4, PT ;  /* 0x00000004ff007c0c */ /* 0x001fc8000bf05070 */
[----:B------:R-:W-:-:S13]  /*0030*/  ISETP.NE.AND.EX P0, PT, RZ, UR5, PT, P0 ;  /* 0x00000005ff007c0c */ /* 0x000fda000bf05300 */
[----:B------:R-:W-:Y:S05]  /*0040*/  @!P0 EXIT ;  /* 0x000000000000894d */ /* 0x000fea0003800000 */
[----:B------:R-:W0:Y:S01]  /*0050*/  S2R R15, SR_TID.X ;  /* 0x00000000000f7919 */ /* 0x000e220000002100 */
[----:B------:R-:W1:Y:S01]  /*0060*/  LDC.64 R2, c[0x0][0x390] ;  /* 0x0000e400ff027b82 */ /* 0x000e620000000a00 */
[----:B------:R-:W-:Y:S01]  /*0070*/  UISETP.GE.U32.AND UP0, UPT, UR4, 0x10, UPT ;  /* 0x000000100400788c */ /* 0x000fe2000bf06070 */
[----:B------:R-:W-:Y:S01]  /*0080*/  IMAD.MOV.U32 R6, RZ, RZ, RZ ;  /* 0x000000ffff067224 */ /* 0x000fe200078e00ff */
[----:B------:R-:W-:Y:S02]  /*0090*/  ULOP3.LUT UR9, UR4, 0xf, URZ, 0xc0, !UPT ;  /* 0x0000000f04097892 */ /* 0x000fe4000f8ec0ff */
[----:B------:R-:W-:Y:S01]  /*00a0*/  UISETP.GE.U32.AND.EX UP0, UPT, UR5, URZ, UPT, UP0 ;  /* 0x000000ff0500728c */ /* 0x000fe2000bf06100 */
[----:B------:R-:W2:Y:S03]  /*00b0*/  LDCU.64 UR6, c[0x0][0x358] ;  /* 0x00006b00ff0677ac */ /* 0x000ea60008000a00 */
[----:B------:R-:W-:-:S04]  /*00c0*/  ISETP.NE.U32.AND P0, PT, RZ, UR9, PT ;  /* 0x00000009ff007c0c */ /* 0x000fc8000bf05070 */
[----:B------:R-:W-:Y:S01]  /*00d0*/  ISETP.NE.AND.EX P0, PT, RZ, RZ, PT, P0 ;  /* 0x000000ffff00720c */ /* 0x000fe20003f05300 */
[----:B------:R-:W-:-:S12]  /*00e0*/  BRA.U !UP0, `(.L_x_0) ;  /* 0x00000005088c7547 */ /* 0x000fd8000b800000 */
[----:B------:R-:W0:Y:S01]  /*00f0*/  LDCU.64 UR10, c[0x0][0x380] ;  /* 0x00007000ff0a77ac */ /* 0x000e220008000a00 */
[C---:B-1----:R-:W-:Y:S01]  /*0100*/  IMAD.WIDE.U32 R4, R2.reuse, 0x4, RZ ;  /* 0x0000000402047825 */ /* 0x042fe200078e00ff */
[C-C-:B------:R-:W-:Y:S02]  /*0110*/  SHF.L.U64.HI R11, R2.reuse, 0x4, R3.reuse ;  /* 0x00000004020b7819 */ /* 0x140fe40000010203 */
[----:B------:R-:W-:Y:S01]  /*0120*/  SHF.L.U64.HI R13, R2, 0x6, R3 ;  /* 0x00000006020d7819 */ /* 0x000fe20000010203 */
[----:B------:R-:W-:Y:S01]  /*0130*/  IMAD.SHL.U32 R9, R3, 0x4, RZ ;  /* 0x0000000403097824 */ /* 0x000fe200078e00ff */
[----:B------:R-:W1:Y:S03]  /*0140*/  LDCU UR8, c[0x0][0x38c] ;  /* 0x00007180ff0877ac */ /* 0x000e660008000800 */
[----:B------:R-:W-:Y:S01]  /*0150*/  IMAD.IADD R9, R5, 0x1, R9 ;  /* 0x0000000105097824 */ /* 0x000fe200078e0209 */
[----:B------:R-:W-:Y:S01]  /*0160*/  ULOP3.LUT UR5, UR4, 0xfffffff0, URZ, 0xc0, !UPT ;  /* 0xfffffff004057892 */ /* 0x000fe2000f8ec0ff */
[----:B0-----:R-:W-:-:S04]  /*0170*/  LEA R7, P1, R15, UR10, 0x2 ;  /* 0x0000000a0f077c11 */ /* 0x001fc8000f8210ff */
[----:B------:R-:W-:-:S09]  /*0180*/  LEA.HI.X R0, R15, UR11, R6, 0x2, P1 ;  /* 0x0000000b0f007c11 */ /* 0x000fd200088f1406 */
.L_x_1:
[----:B------:R-:W-:Y:S01]  /*0190*/  IMAD.MOV.U32 R22, RZ, RZ, R7 ;  /* 0x000000ffff167224 */ /* 0x000fe200078e0007 */
[----:B----4-:R-:W-:-:S05]  /*01a0*/  MOV R23, R0 ;  /* 0x0000000000177202 */ /* 0x010fca0000000f00 */
[----:B--2---:R-:W2:Y:S01]  /*01b0*/  LDG.E R8, desc[UR6][R22.64] ;  /* 0x0000000616087981 */ /* 0x004ea2000c1e1900 */
[----:B------:R-:W-:-:S05]  /*01c0*/  IADD3 R16, P1, PT, R7, R4, RZ ;  /* 0x0000000407107210 */ /* 0x000fca0007f3e0ff */
[----:B------:R-:W-:Y:S02]  /*01d0*/  IMAD.X R17, R0, 0x1, R9, P1 ;  /* 0x0000000100117824 */ /* 0x000fe400008e0609 */
[----:B--2---:R-:W-:-:S05]  /*01e0*/  FMUL R25, R8, R8 ;  /* 0x0000000808197220 */ /* 0x004fca0000400000 */
[----:B------:R0:W-:Y:S04]  /*01f0*/  STG.E desc[UR6][R22.64], R25 ;  /* 0x0000001916007986 */ /* 0x0001e8000c101906 */
[----:B------:R-:W2:Y:S01]  /*0200*/  LDG.E R8, desc[UR6][R16.64] ;  /* 0x0000000610087981 */ /* 0x000ea2000c1e1900 */
[----:B------:R-:W-:-:S05]  /*0210*/  IADD3 R18, P1, PT, R16, R4, RZ ;  /* 0x0000000410127210 */ /* 0x000fca0007f3e0ff */
[----:B------:R-:W-:Y:S02]  /*0220*/  IMAD.X R19, R17, 0x1, R9, P1 ;  /* 0x0000000111137824 */ /* 0x000fe400008e0609 */
[----:B--2---:R-:W-:-:S05]  /*0230*/  FMUL R27, R8, R8 ;  /* 0x00000008081b7220 */ /* 0x004fca0000400000 */
[----:B------:R2:W-:Y:S04]  /*0240*/  STG.E desc[UR6][R16.64], R27 ;  /* 0x0000001b10007986 */ /* 0x0005e8000c101906 */
[----:B------:R-:W3:Y:S01]  /*0250*/  LDG.E R8, desc[UR6][R18.64] ;  /* 0x0000000612087981 */ /* 0x000ee2000c1e1900 */
[----:B------:R-:W-:-:S05]  /*0260*/  IADD3 R20, P1, PT, R18, R4, RZ ;  /* 0x0000000412147210 */ /* 0x000fca0007f3e0ff */
[----:B------:R-:W-:Y:S02]  /*0270*/  IMAD.X R21, R19, 0x1, R9, P1 ;  /* 0x0000000113157824 */ /* 0x000fe400008e0609 */
[----:B---3--:R-:W-:-:S05]  /*0280*/  FMUL R29, R8, R8 ;  /* 0x00000008081d7220 */ /* 0x008fca0000400000 */
[----:B------:R3:W-:Y:S04]  /*0290*/  STG.E desc[UR6][R18.64], R29 ;  /* 0x0000001d12007986 */ /* 0x0007e8000c101906 */
[----:B------:R-:W4:Y:S01]  /*02a0*/  LDG.E R8, desc[UR6][R20.64] ;  /* 0x0000000614087981 */ /* 0x000f22000c1e1900 */
[----:B0-----:R-:W-:-:S04]  /*02b0*/  IADD3 R22, P1, PT, R20, R4, RZ ;  /* 0x0000000414167210 */ /* 0x001fc80007f3e0ff */
[----:B------:R-:W-:Y:S01]  /*02c0*/  IADD3.X R23, PT, PT, R21, R9, RZ, P1, !PT ;  /* 0x0000000915177210 */ /* 0x000fe20000ffe4ff */
[----:B----4-:R-:W-:-:S05]  /*02d0*/  FMUL R25, R8, R8 ;  /* 0x0000000808197220 */ /* 0x010fca0000400000 */
[----:B------:R0:W-:Y:S04]  /*02e0*/  STG.E desc[UR6][R20.64], R25 ;  /* 0x0000001914007986 */ /* 0x0001e8000c101906 */
[----:B------:R-:W4:Y:S01]  /*02f0*/  LDG.E R8, desc[UR6][R22.64] ;  /* 0x0000000616087981 */ /* 0x000f22000c1e1900 */
[----:B--2---:R-:W-:-:S05]  /*0300*/  IADD3 R16, P1, PT, R22, R4, RZ ;  /* 0x0000000416107210 */ /* 0x004fca0007f3e0ff */
[----:B------:R-:W-:Y:S02]  /*0310*/  IMAD.X R17, R23, 0x1, R9, P1 ;  /* 0x0000000117117824 */ /* 0x000fe400008e0609 */
[----:B----4-:R-:W-:-:S05]  /*0320*/  FMUL R27, R8, R8 ;  /* 0x00000008081b7220 */ /* 0x010fca0000400000 */
[----:B------:R2:W-:Y:S04]  /*0330*/  STG.E desc[UR6][R22.64], R27 ;  /* 0x0000001b16007986 */ /* 0x0005e8000c101906 */
[----:B------:R-:W4:Y:S01]  /*0340*/  LDG.E R8, desc[UR6][R16.64] ;  /* 0x0000000610087981 */ /* 0x000f22000c1e1900 */
[----:B---3--:R-:W-:-:S05]  /*0350*/  IADD3 R18, P1, PT, R16, R4, RZ ;  /* 0x0000000410127210 */ /* 0x008fca0007f3e0ff */
[----:B------:R-:W-:Y:S02]  /*0360*/  IMAD.X R19, R17, 0x1, R9, P1 ;  /* 0x0000000111137824 */ /* 0x000fe400008e0609 */
[----:B----4-:R-:W-:-:S05]  /*0370*/  FMUL R29, R8, R8 ;  /* 0x00000008081d7220 */ /* 0x010fca0000400000 */
[----:B------:R3:W-:Y:S04]  /*0380*/  STG.E desc[UR6][R16.64], R29 ;  /* 0x0000001d10007986 */ /* 0x0007e8000c101906 */
[----:B------:R-:W4:Y:S01]  /*0390*/  LDG.E R8, desc[UR6][R18.64] ;  /* 0x0000000612087981 */ /* 0x000f22000c1e1900 */
[----:B0-----:R-:W-:-:S05]  /*03a0*/  IADD3 R20, P1, PT, R18, R4, RZ ;  /* 0x0000000412147210 */ /* 0x001fca0007f3e0ff */
[----:B------:R-:W-:Y:S02]  /*03b0*/  IMAD.X R21, R19, 0x1, R9, P1 ;  /* 0x0000000113157824 */ /* 0x000fe400008e0609 */
[----:B----4-:R-:W-:-:S05]  /*03c0*/  FMUL R25, R8, R8 ;  /* 0x0000000808197220 */ /* 0x010fca0000400000 */
[----:B------:R0:W-:Y:S04]  /*03d0*/  STG.E desc[UR6][R18.64], R25 ;  /* 0x0000001912007986 */ /* 0x0001e8000c101906 */
[----:B------:R-:W4:Y:S01]  /*03e0*/  LDG.E R8, desc[UR6][R20.64] ;  /* 0x0000000614087981 */ /* 0x000f22000c1e1900 */
[----:B--2---:R-:W-:-:S04]  /*03f0*/  IADD3 R22, P1, PT, R20, R4, RZ ;  /* 0x0000000414167210 */ /* 0x004fc80007f3e0ff */
[----:B------:R-:W-:Y:S01]  /*0400*/  IADD3.X R23, PT, PT, R21, R9, RZ, P1, !PT ;  /* 0x0000000915177210 */ /* 0x000fe20000ffe4ff */
        /* <DEDUP_REMOVED lines=18> */
[----:B---3--:R-:W-:-:S04]  /*0530*/  IADD3 R22, P1, PT, R20, R4, RZ ;  /* 0x0000000414167210 */ /* 0x008fc80007f3e0ff */
[----:B------:R-:W-:Y:S01]  /*0540*/  IADD3.X R23, PT, PT, R21, R9, RZ, P1, !PT ;  /* 0x0000000915177210 */ /* 0x000fe20000ffe4ff */
        /* <DEDUP_REMOVED lines=12> */
[----:B------:R-:W2:Y:S01]  /*0610*/  LDG.E R8, desc[UR6][R18.64] ;  /* 0x0000000612087981 */ /* 0x000ea2000c1e1900 */
[----:B---3--:R-:W-:-:S05]  /*0620*/  IADD3 R20, P1, PT, R18, R4, RZ ;  /* 0x0000000412147210 */ /* 0x008fca0007f3e0ff */
[----:B------:R-:W-:Y:S02]  /*0630*/  IMAD.X R21, R19, 0x1, R9, P1 ;  /* 0x0000000113157824 */ /* 0x000fe400008e0609 */
[----:B--2---:R-:W-:-:S05]  /*0640*/  FMUL R29, R8, R8 ;  /* 0x00000008081d7220 */ /* 0x004fca0000400000 */
[----:B------:R4:W-:Y:S04]  /*0650*/  STG.E desc[UR6][R18.64], R29 ;  /* 0x0000001d12007986 */ /* 0x0009e8000c101906 */
[----:B------:R-:W0:Y:S01]  /*0660*/  LDG.E R8, desc[UR6][R20.64] ;  /* 0x0000000614087981 */ /* 0x000e22000c1e1900 */
[----:B------:R-:W-:Y:S01]  /*0670*/  UIADD3 UR5, UP0, UPT, UR5, -0x10, URZ ;  /* 0xfffffff005057890 */ /* 0x000fe2000ff1e0ff */
[C---:B------:R-:W-:Y:S02]  /*0680*/  LEA R7, P2, R2.reuse, R7, 0x6 ;  /* 0x0000000702077211 */ /* 0x040fe400078430ff */
[----:B------:R-:W-:Y:S01]  /*0690*/  LEA R15, P1, R2, R15, 0x4 ;  /* 0x0000000f020f7211 */ /* 0x000fe200078220ff */
[----:B-1----:R-:W-:Y:S02]  /*06a0*/  UIADD3.X UR8, UPT, UPT, UR8, -0x1, URZ, UP0, !UPT ;  /* 0xffffffff08087890 */ /* 0x002fe400087fe4ff */
[----:B------:R-:W-:Y:S01]  /*06b0*/  UISETP.NE.U32.AND UP0, UPT, UR5, URZ, UPT ;  /* 0x000000ff0500728c */ /* 0x000fe2000bf05070 */
[----:B------:R-:W-:Y:S01]  /*06c0*/  IADD3.X R6, PT, PT, R6, R11, RZ, P1, !PT ;  /* 0x0000000b06067210 */ /* 0x000fe20000ffe4ff */
[----:B------:R-:W-:-:S02]  /*06d0*/  IMAD.X R0, R0, 0x1, R13, P2 ;  /* 0x0000000100007824 */ /* 0x000fc400010e060d */
[----:B------:R-:W-:Y:S01]  /*06e0*/  UISETP.NE.AND.EX UP0, UPT, UR8, URZ, UPT, UP0 ;  /* 0x000000ff0800728c */ /* 0x000fe2000bf05300 */
[----:B0-----:R-:W-:-:S05]  /*06f0*/  FMUL R23, R8, R8 ;  /* 0x0000000808177220 */ /* 0x001fca0000400000 */
[----:B------:R4:W-:Y:S03]  /*0700*/  STG.E desc[UR6][R20.64], R23 ;  /* 0x0000001714007986 */ /* 0x0009e6000c101906 */
[----:B------:R-:W-:Y:S05]  /*0710*/  BRA.U UP0, `(.L_x_1) ;  /* 0xfffffff9009c7547 */ /* 0x000fea000b83ffff */
.L_x_0:
[----:B--2---:R-:W-:Y:S05]  /*0720*/  @!P0 EXIT ;  /* 0x000000000000894d */ /* 0x004fea0003800000 */
[----:B------:R-:W-:Y:S02]  /*0730*/  UISETP.GE.U32.AND UP0, UPT, UR9, 0x8, UPT ;  /* 0x000000080900788c */ /* 0x000fe4000bf06070 */
[----:B------:R-:W-:Y:S02]  /*0740*/  ULOP3.LUT UR8, UR4, 0x7, URZ, 0xc0, !UPT ;  /* 0x0000000704087892 */ /* 0x000fe4000f8ec0ff */
[----:B------:R-:W-:-:S04]  /*0750*/  UISETP.GE.U32.AND.EX UP0, UPT, URZ, URZ, UPT, UP0 ;  /* 0x000000ffff00728c */ /* 0x000fc8000bf06100 */
[----:B------:R-:W-:-:S04]  /*0760*/  ISETP.NE.U32.AND P0, PT, RZ, UR8, PT ;  /* 0x00000008ff007c0c */ /* 0x000fc8000bf05070 */
[----:B------:R-:W-:Y:S01]  /*0770*/  ISETP.NE.AND.EX P0, PT, RZ, RZ, PT, P0 ;  /* 0x000000ffff00720c */ /* 0x000fe20003f05300 */
[----:B------:R-:W-:-:S12]  /*0780*/  BRA.U !UP0, `(.L_x_2) ;  /* 0x0000000108b47547 */ /* 0x000fd8000b800000 */
[----:B------:R-:W0:Y:S02]  /*0790*/  LDCU.64 UR10, c[0x0][0x380] ;  /* 0x00007000ff0a77ac */ /* 0x000e240008000a00 */
[----:B0-----:R-:W-:-:S04]  /*07a0*/  LEA R8, P1, R15, UR10, 0x2 ;  /* 0x0000000a0f087c11 */ /* 0x001fc8000f8210ff */
[----:B------:R-:W-:-:S05]  /*07b0*/  LEA.HI.X R9, R15, UR11, R6, 0x2, P1 ;  /* 0x0000000b0f097c11 */ /* 0x000fca00088f1406 */
[----:B------:R-:W2:Y:S01]  /*07c0*/  LDG.E R5, desc[UR6][R8.64] ;  /* 0x0000000608057981 */ /* 0x000ea2000c1e1900 */
[C---:B-1----:R-:W-:Y:S01]  /*07d0*/  IMAD.SHL.U32 R4, R2.reuse, 0x4, RZ ;  /* 0x0000000402047824 */ /* 0x042fe200078e00ff */
[----:B------:R-:W-:-:S04]  /*07e0*/  SHF.L.U64.HI R0, R2, 0x2, R3 ;  /* 0x0000000202007819 */ /* 0x000fc80000010203 */
[----:B------:R-:W-:-:S05]  /*07f0*/  IADD3 R10, P1, PT, R4, R8, RZ ;  /* 0x00000008040a7210 */ /* 0x000fca0007f3e0ff */
[----:B------:R-:W-:Y:S02]  /*0800*/  IMAD.X R11, R0, 0x1, R9, P1 ;  /* 0x00000001000b7824 */ /* 0x000fe400008e0609 */
[----:B--2---:R-:W-:-:S05]  /*0810*/  FMUL R5, R5, R5 ;  /* 0x0000000505057220 */ /* 0x004fca0000400000 */
[----:B------:R0:W-:Y:S04]  /*0820*/  STG.E desc[UR6][R8.64], R5 ;  /* 0x0000000508007986 */ /* 0x0001e8000c101906 */
[----:B------:R-:W2:Y:S01]  /*0830*/  LDG.E R7, desc[UR6][R10.64] ;  /* 0x000000060a077981 */ /* 0x000ea2000c1e1900 */
[----:B------:R-:W-:-:S04]  /*0840*/  IADD3 R12, P1, PT, R10, R4, RZ ;  /* 0x000000040a0c7210 */ /* 0x000fc80007f3e0ff */
[----:B------:R-:W-:Y:S01]  /*0850*/  IADD3.X R13, PT, PT, R11, R0, RZ, P1, !PT ;  /* 0x000000000b0d7210 */ /* 0x000fe20000ffe4ff */
[----:B--2---:R-:W-:-:S05]  /*0860*/  FMUL R7, R7, R7 ;  /* 0x0000000707077220 */ /* 0x004fca0000400000 */
[----:B------:R1:W-:Y:S04]  /*0870*/  STG.E desc[UR6][R10.64], R7 ;  /* 0x000000070a007986 */ /* 0x0003e8000c101906 */
[----:B------:R-:W2:Y:S01]  /*0880*/  LDG.E R14, desc[UR6][R12.64] ;  /* 0x000000060c0e7981 */ /* 0x000ea2000c1e1900 */
[----:B----4-:R-:W-:-:S05]  /*0890*/  IADD3 R16, P1, PT, R12, R4, RZ ;  /* 0x000000040c107210 */ /* 0x010fca0007f3e0ff */
[----:B------:R-:W-:Y:S02]  /*08a0*/  IMAD.X R17, R13, 0x1, R0, P1 ;  /* 0x000000010d117824 */ /* 0x000fe400008e0600 */
[----:B--2---:R-:W-:-:S05]  /*08b0*/  FMUL R19, R14, R14 ;  /* 0x0000000e0e137220 */ /* 0x004fca0000400000 */
[----:B------:R2:W-:Y:S04]  /*08c0*/  STG.E desc[UR6][R12.64], R19 ;  /* 0x000000130c007986 */ /* 0x0005e8000c101906 */
[----:B0-----:R-:W3:Y:S01]  /*08d0*/  LDG.E R5, desc[UR6][R16.64] ;  /* 0x0000000610057981 */ /* 0x001ee2000c1e1900 */
[----:B------:R-:W-:-:S05]  /*08e0*/  IADD3 R8, P1, PT, R16, R4, RZ ;  /* 0x0000000410087210 */ /* 0x000fca0007f3e0ff */
[----:B------:R-:W-:Y:S02]  /*08f0*/  IMAD.X R9, R17, 0x1, R0, P1 ;  /* 0x0000000111097824 */ /* 0x000fe400008e0600 */
[----:B---3--:R-:W-:-:S05]  /*0900*/  FMUL R5, R5, R5 ;  /* 0x0000000505057220 */ /* 0x008fca0000400000 */
[----:B------:R0:W-:Y:S04]  /*0910*/  STG.E desc[UR6][R16.64], R5 ;  /* 0x0000000510007986 */ /* 0x0001e8000c101906 */
[----:B-1----:R-:W3:Y:S01]  /*0920*/  LDG.E R7, desc[UR6][R8.64] ;  /* 0x0000000608077981 */ /* 0x002ee2000c1e1900 */
[----:B------:R-:W-:-:S05]  /*0930*/  IADD3 R10, P1, PT, R8, R4, RZ ;  /* 0x00000004080a7210 */ /* 0x000fca0007f3e0ff */
[----:B------:R-:W-:Y:S02]  /*0940*/  IMAD.X R11, R9, 0x1, R0, P1 ;  /* 0x00000001090b7824 */ /* 0x000fe400008e0600 */
[----:B---3--:R-:W-:-:S05]  /*0950*/  FMUL R7, R7, R7 ;  /* 0x0000000707077220 */ /* 0x008fca0000400000 */
[----:B------:R1:W-:Y:S04]  /*0960*/  STG.E desc[UR6][R8.64], R7 ;  /* 0x0000000708007986 */ /* 0x0003e8000c101906 */
[----:B------:R-:W3:Y:S01]  /*0970*/  LDG.E R14, desc[UR6][R10.64] ;  /* 0x000000060a0e7981 */ /* 0x000ee2000c1e1900 */
[----:B--2---:R-:W-:-:S04]  /*0980*/  IADD3 R12, P1, PT, R10, R4, RZ ;  /* 0x000000040a0c7210 */ /* 0x004fc80007f3e0ff */
[----:B------:R-:W-:Y:S01]  /*0990*/  IADD3.X R13, PT, PT, R11, R0, RZ, P1, !PT ;  /* 0x000000000b0d7210 */ /* 0x000fe20000ffe4ff */
[----:B---3--:R-:W-:-:S05]  /*09a0*/  FMUL R19, R14, R14 ;  /* 0x0000000e0e137220 */ /* 0x008fca0000400000 */
[----:B------:R2:W-:Y:S04]  /*09b0*/  STG.E desc[UR6][R10.64], R19 ;  /* 0x000000130a007986 */ /* 0x0005e8000c101906 */
[----:B------:R-:W3:Y:S01]  /*09c0*/  LDG.E R14, desc[UR6][R12.64] ;  /* 0x000000060c0e7981 */ /* 0x000ee2000c1e1900 */
[----:B------:R-:W-:-:S05]  /*09d0*/  IADD3 R4, P1, PT, R12, R4, RZ ;  /* 0x000000040c047210 */ /* 0x000fca0007f3e0ff */
[----:B0-----:R-:W-:Y:S02]  /*09e0*/  IMAD.X R5, R13, 0x1, R0, P1 ;  /* 0x000000010d057824 */ /* 0x001fe400008e0600 */
[----:B---3--:R-:W-:-:S05]  /*09f0*/  FMUL R17, R14, R14 ;  /* 0x0000000e0e117220 */ /* 0x008fca0000400000 */
[----:B------:R2:W-:Y:S04]  /*0a00*/  STG.E desc[UR6][R12.64], R17 ;  /* 0x000000110c007986 */ /* 0x0005e8000c101906 */
[----:B------:R-:W1:Y:S01]  /*0a10*/  LDG.E R0, desc[UR6][R4.64] ;  /* 0x0000000604007981 */ /* 0x000e62000c1e1900 */
[----:B------:R-:W-:-:S04]  /*0a20*/  LEA R15, P1, R2, R15, 0x3 ;  /* 0x0000000f020f7211 */ /* 0x000fc800078218ff */
[----:B------:R-:W-:Y:S01]  /*0a30*/  LEA.HI.X R6, R2, R6, R3, 0x3, P1 ;  /* 0x0000000602067211 */ /* 0x000fe200008f1c03 */
[----:B-1----:R-:W-:-:S05]  /*0a40*/  FMUL R7, R0, R0 ;  /* 0x0000000000077220 */ /* 0x002fca0000400000 */
[----:B------:R2:W-:Y:S03]  /*0a50*/  STG.E desc[UR6][R4.64], R7 ;  /* 0x0000000704007986 */ /* 0x0005e6000c101906 */
.L_x_2:
[----:B------:R-:W-:Y:S05]  /*0a60*/  @!P0 EXIT ;  /* 0x000000000000894d */ /* 0x000fea0003800000 */
[----:B------:R-:W-:Y:S02]  /*0a70*/  UISETP.GE.U32.AND UP0, UPT, UR8, 0x4, UPT ;  /* 0x000000040800788c */ /* 0x000fe4000bf06070 */
[----:B------:R-:W-:Y:S02]  /*0a80*/  ULOP3.LUT UR5, UR4, 0x3, URZ, 0xc0, !UPT ;  /* 0x0000000304057892 */ /* 0x000fe4000f8ec0ff */
[----:B------:R-:W-:Y:S01]  /*0a90*/  UISETP.GE.U32.AND.EX UP0, UPT, URZ, URZ, UPT, UP0 ;  /* 0x000000ffff00728c */ /* 0x000fe2000bf06100 */
[----:B------:R-:W-:-:S03]  /*0aa0*/  UMOV UR4, URZ ;  /* 0x000000ff00047c82 */ /* 0x000fc60008000000 */
[----:B------:R-:W-:-:S04]  /*0ab0*/  ISETP.NE.U32.AND P0, PT, RZ, UR5, PT ;  /* 0x00000005ff007c0c */ /* 0x000fc8000bf05070 */
[----:B------:R-:W-:Y:S01]  /*0ac0*/  ISETP.NE.AND.EX P0, PT, RZ, UR4, PT, P0 ;  /* 0x00000004ff007c0c */ /* 0x000fe2000bf05300 */
[----:B------:R-:W-:-:S12]  /*0ad0*/  BRA.U !UP0, `(.L_x_3) ;  /* 0x0000000108647547 */ /* 0x000fd8000b800000 */
[----:B------:R-:W0:Y:S02]  /*0ae0*/  LDCU.64 UR8, c[0x0][0x380] ;  /* 0x00007000ff0877ac */ /* 0x000e240008000a00 */
[----:B0-2---:R-:W-:-:S04]  /*0af0*/  LEA R4, P1, R15, UR8, 0x2 ;  /* 0x000000080f047c11 */ /* 0x005fc8000f8210ff */
[----:B------:R-:W-:-:S05]  /*0b00*/  LEA.HI.X R5, R15, UR9, R6, 0x2, P1 ;  /* 0x000000090f057c11 */ /* 0x000fca00088f1406 */
[----:B------:R-:W2:Y:S01]  /*0b10*/  LDG.E R0, desc[UR6][R4.64] ;  /* 0x0000000604007981 */ /* 0x000ea2000c1e1900 */
[C---:B-1--4-:R-:W-:Y:S01]  /*0b20*/  IMAD.SHL.U32 R23, R2.reuse, 0x4, RZ ;  /* 0x0000000402177824 */ /* 0x052fe200078e00ff */
        /* <DEDUP_REMOVED lines=11> */
[----:B------:R-:W-:-:S05]  /*0be0*/  IADD3 R12, P1, PT, R10, R23, RZ ;  /* 0x000000170a0c7210 */ /* 0x000fca0007f3e0ff */
[----:B------:R-:W-:Y:S02]  /*0bf0*/  IMAD.X R13, R11, 0x1, R21, P1 ;  /* 0x000000010b0d7824 */ /* 0x000fe400008e0615 */
[----:B--2---:R-:W-:-:S05]  /*0c00*/  FMUL R19, R0, R0 ;  /* 0x0000000000137220 */ /* 0x004fca0000400000 */
[----:B------:R3:W-:Y:S04]  /*0c10*/  STG.E desc[UR6][R10.64], R19 ;  /* 0x000000130a007986 */ /* 0x0007e8000c101906 */
[----:B------:R-:W0:Y:S01]  /*0c20*/  LDG.E R0, desc[UR6][R12.64] ;  /* 0x000000060c007981 */ /* 0x000e22000c1e1900 */
[----:B------:R-:W-:-:S05]  /*0c30*/  IADD3 R15, P1, PT, R23, R15, RZ ;  /* 0x0000000f170f7210 */ /* 0x000fca0007f3e0ff */
[----:B------:R-:W-:Y:S02]  /*0c40*/  IMAD.X R6, R21, 0x1, R6, P1 ;  /* 0x0000000115067824 */ /* 0x000fe400008e0606 */
[----:B0-----:R-:W-:-:S05]  /*0c50*/  FMUL R5, R0, R0 ;  /* 0x0000000000057220 */ /* 0x001fca0000400000 */
[----:B------:R3:W-:Y:S02]  /*0c60*/  STG.E desc[UR6][R12.64], R5 ;  /* 0x000000050c007986 */ /* 0x0007e4000c101906 */
.L_x_3:
[----:B------:R-:W-:Y:S05]  /*0c70*/  @!P0 EXIT ;  /* 0x000000000000894d */ /* 0x000fea0003800000 */
[----:B------:R-:W0:Y:S01]  /*0c80*/  LDCU.64 UR8, c[0x0][0x380] ;  /* 0x00007000ff0877ac */ /* 0x000e220008000a00 */
[----:B-12---:R-:W-:Y:S02]  /*0c90*/  SHF.L.U64.HI R7, R2, 0x2, R3 ;  /* 0x0000000202077819 */ /* 0x006fe40000010203 */
[----:B0-----:R-:W-:-:S04]  /*0ca0*/  LEA R0, P0, R15, UR8, 0x2 ;  /* 0x000000080f007c11 */ /* 0x001fc8000f8010ff */
[----:B------:R-:W-:-:S09]  /*0cb0*/  LEA.HI.X R15, R15, UR9, R6, 0x2, P0 ;  /* 0x000000090f0f7c11 */ /* 0x000fd200080f1406 */
.L_x_4:
[----:B0-----:R-:W-:Y:S01]  /*0cc0*/  IMAD.MOV.U32 R4, RZ, RZ, R0 ;  /* 0x000000ffff047224 */ /* 0x001fe200078e0000 */
[----:B---3--:R-:W-:-:S05]  /*0cd0*/  MOV R5, R15 ;  /* 0x0000000f00057202 */ /* 0x008fca0000000f00 */
[----:B------:R-:W2:Y:S01]  /*0ce0*/  LDG.E R0, desc[UR6][R4.64] ;  /* 0x0000000604007981 */ /* 0x000ea2000c1e1900 */
[----:B------:R-:W-:-:S04]  /*0cf0*/  UIADD3 UR5, UP0, UPT, UR5, -0x1, URZ ;  /* 0xffffffff05057890 */ /* 0x000fc8000ff1e0ff */
[----:B------:R-:W-:Y:S02]  /*0d00*/  UIADD3.X UR4, UPT, UPT, UR4, -0x1, URZ, UP0, !UPT ;  /* 0xffffffff04047890 */ /* 0x000fe400087fe4ff */
[----:B------:R-:W-:-:S04]  /*0d10*/  UISETP.NE.U32.AND UP0, UPT, UR5, URZ, UPT ;  /* 0x000000ff0500728c */ /* 0x000fc8000bf05070 */
[----:B------:R-:W-:Y:S01]  /*0d20*/  UISETP.NE.AND.EX UP0, UPT, UR4, URZ, UPT, UP0 ;  /* 0x000000ff0400728c */ /* 0x000fe2000bf05300 */
[----:B--2---:R-:W-:Y:S01]  /*0d30*/  FMUL R3, R0, R0 ;  /* 0x0000000000037220 */ /* 0x004fe20000400000 */
[----:B------:R-:W-:-:S04]  /*0d40*/  LEA R0, P0, R2, R4, 0x2 ;  /* 0x0000000402007211 */ /* 0x000fc800078010ff */
[----:B------:R0:W-:Y:S01]  /*0d50*/  STG.E desc[UR6][R4.64], R3 ;  /* 0x0000000304007986 */ /* 0x0001e2000c101906 */
[----:B------:R-:W-:Y:S02]  /*0d60*/  IMAD.X R15, R5, 0x1, R7, P0 ;  /* 0x00000001050f7824 */ /* 0x000fe400000e0607 */
[----:B------:R-:W-:Y:S06]  /*0d70*/  BRA.U UP0, `(.L_x_4) ;  /* 0xfffffffd00d07547 */ /* 0x000fec000b83ffff */
[----:B------:R-:W-:Y:S05]  /*0d80*/  EXIT ;  /* 0x000000000000794d */ /* 0x000fea0003800000 */
.L_x_5:
[----:B------:R-:W-:-:S00]  /*0d90*/  BRA `(.L_x_5) ;  /* 0xfffffffc00fc7947 */ /* 0x000fc0000383ffff */
[----:B------:R-:W-:-:S00]  /*0da0*/  NOP ;  /* 0x0000000000007918 */ /* 0x000fc00000000000 */
        /* <DEDUP_REMOVED lines=13> */
.L_x_6:


//--------------------- .nv.shared.reserved.0     --------------------------
	.section	.nv.shared.reserved.0,"aw",@nobits
	.weak		__nv_reservedSMEM_offset_0_alias
	.size		__nv_reservedSMEM_offset_0_alias, 0, 64
	.other		__nv_reservedSMEM_offset_0_alias,@"STO_CUDA_RESERVED_SHARED STV_DEFAULT"
__nv_reservedSMEM_offset_0_alias:
	.zero		0
	.zero		64


//--------------------- .nv.constant0._Z17squareWithForLoopPfmm --------------------------
	.section	.nv.constant0._Z17squareWithForLoopPfmm,"a",@progbits
	.sectionflags	@""
	.align	4
.nv.constant0._Z17squareWithForLoopPfmm:
	.zero		920


//--------------------- SYMBOLS --------------------------

	.type		.nv.reservedSmem.offset0,@object
	.size		.nv.reservedSmem.offset0,0x4
